//
// Generated by NVIDIA NVVM Compiler
//
// Compiler Build ID: CL-36424714
// Cuda compilation tools, release 13.0, V13.0.88
// Based on NVVM 20.0.0
//

.version 9.0
.target sm_100
.address_size 64

	// .globl	_Z15matrixMulkernelPKfS0_Pfiii
// _ZZ15matrixMulkernelPKfS0_PfiiiE3Mds has been demoted
// _ZZ15matrixMulkernelPKfS0_PfiiiE3Nds has been demoted

.visible .entry _Z15matrixMulkernelPKfS0_Pfiii(
	.param .u64 .ptr .align 1 _Z15matrixMulkernelPKfS0_Pfiii_param_0,
	.param .u64 .ptr .align 1 _Z15matrixMulkernelPKfS0_Pfiii_param_1,
	.param .u64 .ptr .align 1 _Z15matrixMulkernelPKfS0_Pfiii_param_2,
	.param .u32 _Z15matrixMulkernelPKfS0_Pfiii_param_3,
	.param .u32 _Z15matrixMulkernelPKfS0_Pfiii_param_4,
	.param .u32 _Z15matrixMulkernelPKfS0_Pfiii_param_5
)
{
	.reg .pred 	%p<12>;
	.reg .b32 	%r<43>;
	.reg .b32 	%f<63>;
	.reg .b64 	%rd<13>;
	// demoted variable
	.shared .align 4 .b8 _ZZ15matrixMulkernelPKfS0_PfiiiE3Mds[1024];
	// demoted variable
	.shared .align 4 .b8 _ZZ15matrixMulkernelPKfS0_PfiiiE3Nds[1024];
	ld.param.u64 	%rd4, [_Z15matrixMulkernelPKfS0_Pfiii_param_0];
	ld.param.u64 	%rd5, [_Z15matrixMulkernelPKfS0_Pfiii_param_1];
	ld.param.u64 	%rd6, [_Z15matrixMulkernelPKfS0_Pfiii_param_2];
	ld.param.u32 	%r24, [_Z15matrixMulkernelPKfS0_Pfiii_param_3];
	ld.param.u32 	%r25, [_Z15matrixMulkernelPKfS0_Pfiii_param_4];
	ld.param.u32 	%r26, [_Z15matrixMulkernelPKfS0_Pfiii_param_5];
	mov.u32 	%r27, %ctaid.x;
	mov.u32 	%r38, %tid.x;
	mov.u32 	%r28, %ctaid.y;
	mov.u32 	%r40, %tid.y;
	shl.b32 	%r29, %r28, 4;
	add.s32 	%r3, %r29, %r40;
	shl.b32 	%r4, %r27, 4;
	add.s32 	%r5, %r4, %r38;
	setp.lt.s32 	%p1, %r25, 1;
	mov.f32 	%f62, 0f00000000;
	@%p1 bra 	$L__BB0_7;
	add.s32 	%r30, %r25, 15;
	shr.u32 	%r31, %r30, 4;
	shl.b32 	%r32, %r40, 6;
	mov.u32 	%r33, _ZZ15matrixMulkernelPKfS0_PfiiiE3Mds;
	add.s32 	%r6, %r33, %r32;
	shl.b32 	%r34, %r38, 2;
	add.s32 	%r7, %r6, %r34;
	mov.u32 	%r35, _ZZ15matrixMulkernelPKfS0_PfiiiE3Nds;
	add.s32 	%r9, %r35, %r34;
	add.s32 	%r8, %r9, %r32;
	neg.s32 	%r42, %r31;
	mad.lo.s32 	%r36, %r40, %r26, %r38;
	add.s32 	%r41, %r36, %r4;
	shl.b32 	%r12, %r26, 4;
	mad.lo.s32 	%r39, %r25, %r3, %r38;
	cvta.to.global.u64 	%rd1, %rd4;
	cvta.to.global.u64 	%rd2, %rd5;
	mov.f32 	%f62, 0f00000000;
$L__BB0_2:
	setp.ge.s32 	%p2, %r3, %r24;
	mul.wide.s32 	%rd7, %r39, 4;
	add.s64 	%rd3, %rd1, %rd7;
	setp.ge.s32 	%p3, %r38, %r25;
	mov.f32 	%f60, 0f00000000;
	or.pred  	%p4, %p2, %p3;
	@%p4 bra 	$L__BB0_4;
	ld.global.nc.f32 	%f60, [%rd3];
$L__BB0_4:
	setp.ge.s32 	%p5, %r5, %r26;
	st.shared.f32 	[%r7], %f60;
	setp.ge.s32 	%p6, %r40, %r25;
	mov.f32 	%f61, 0f00000000;
	or.pred  	%p7, %p6, %p5;
	@%p7 bra 	$L__BB0_6;
	mul.wide.s32 	%rd8, %r41, 4;
	add.s64 	%rd9, %rd2, %rd8;
	ld.global.nc.f32 	%f61, [%rd9];
$L__BB0_6:
	st.shared.f32 	[%r8], %f61;
	bar.sync 	0;
	ld.shared.f32 	%f12, [%r6];
	ld.shared.f32 	%f13, [%r9];
	fma.rn.f32 	%f14, %f12, %f13, %f62;
	ld.shared.f32 	%f15, [%r6+4];
	ld.shared.f32 	%f16, [%r9+64];
	fma.rn.f32 	%f17, %f15, %f16, %f14;
	ld.shared.f32 	%f18, [%r6+8];
	ld.shared.f32 	%f19, [%r9+128];
	fma.rn.f32 	%f20, %f18, %f19, %f17;
	ld.shared.f32 	%f21, [%r6+12];
	ld.shared.f32 	%f22, [%r9+192];
	fma.rn.f32 	%f23, %f21, %f22, %f20;
	ld.shared.f32 	%f24, [%r6+16];
	ld.shared.f32 	%f25, [%r9+256];
	fma.rn.f32 	%f26, %f24, %f25, %f23;
	ld.shared.f32 	%f27, [%r6+20];
	ld.shared.f32 	%f28, [%r9+320];
	fma.rn.f32 	%f29, %f27, %f28, %f26;
	ld.shared.f32 	%f30, [%r6+24];
	ld.shared.f32 	%f31, [%r9+384];
	fma.rn.f32 	%f32, %f30, %f31, %f29;
	ld.shared.f32 	%f33, [%r6+28];
	ld.shared.f32 	%f34, [%r9+448];
	fma.rn.f32 	%f35, %f33, %f34, %f32;
	ld.shared.f32 	%f36, [%r6+32];
	ld.shared.f32 	%f37, [%r9+512];
	fma.rn.f32 	%f38, %f36, %f37, %f35;
	ld.shared.f32 	%f39, [%r6+36];
	ld.shared.f32 	%f40, [%r9+576];
	fma.rn.f32 	%f41, %f39, %f40, %f38;
	ld.shared.f32 	%f42, [%r6+40];
	ld.shared.f32 	%f43, [%r9+640];
	fma.rn.f32 	%f44, %f42, %f43, %f41;
	ld.shared.f32 	%f45, [%r6+44];
	ld.shared.f32 	%f46, [%r9+704];
	fma.rn.f32 	%f47, %f45, %f46, %f44;
	ld.shared.f32 	%f48, [%r6+48];
	ld.shared.f32 	%f49, [%r9+768];
	fma.rn.f32 	%f50, %f48, %f49, %f47;
	ld.shared.f32 	%f51, [%r6+52];
	ld.shared.f32 	%f52, [%r9+832];
	fma.rn.f32 	%f53, %f51, %f52, %f50;
	ld.shared.f32 	%f54, [%r6+56];
	ld.shared.f32 	%f55, [%r9+896];
	fma.rn.f32 	%f56, %f54, %f55, %f53;
	ld.shared.f32 	%f57, [%r6+60];
	ld.shared.f32 	%f58, [%r9+960];
	fma.rn.f32 	%f62, %f57, %f58, %f56;
	bar.sync 	0;
	add.s32 	%r42, %r42, 1;
	setp.ne.s32 	%p8, %r42, 0;
	add.s32 	%r41, %r41, %r12;
	add.s32 	%r40, %r40, 16;
	add.s32 	%r39, %r39, 16;
	add.s32 	%r38, %r38, 16;
	@%p8 bra 	$L__BB0_2;
$L__BB0_7:
	setp.ge.s32 	%p9, %r3, %r24;
	setp.ge.s32 	%p10, %r5, %r26;
	or.pred  	%p11, %p9, %p10;
	@%p11 bra 	$L__BB0_9;
	mad.lo.s32 	%r37, %r26, %r3, %r5;
	cvta.to.global.u64 	%rd10, %rd6;
	mul.wide.u32 	%rd11, %r37, 4;
	add.s64 	%rd12, %rd10, %rd11;
	st.global.f32 	[%rd12], %f62;
$L__BB0_9:
	ret;

}


// ===== COMPILED SASS (sm_100) =====

	.target	sm_100

	.elftype	@"ET_EXEC"


//--------------------- .note.nv.tkinfo           --------------------------
	.section	.note.nv.tkinfo,"",@"SHT_NOTE"
	.sectionflags	@"SHF_NOTE_NV_TKINFO"
	.tkinfo
        /*0018*/ 	.word	0x00000002
        /*0030*/ 	.string	""
        /*0030*/ 	.string	"ptxas"
        /*0030*/ 	.string	"Cuda compilation tools, release 13.0, V13.0.88"
        /*0030*/ 	.string	"Build cuda_13.0.r13.0/compiler.36424714_0"
        /*0030*/ 	.string	"-arch sm_100 -m 64 "



//--------------------- .note.nv.cuinfo           --------------------------
	.section	.note.nv.cuinfo,"",@"SHT_NOTE"
	.sectionflags	@"SHF_NOTE_NV_CUINFO"
        /*0018*/ 	.short	0x0002
        /*001a*/ 	.short	0x0064
        /*001c*/ 	.short	0x0082
	.zero		2


//--------------------- .nv.info                  --------------------------
	.section	.nv.info,"",@"SHT_CUDA_INFO"
	.align	4


	//----- nvinfo : EIATTR_REGCOUNT
	.align		4
        /*0000*/ 	.byte	0x04, 0x2f
        /*0002*/ 	.short	(.L_1 - .L_0)
	.align		4
.L_0:
        /*0004*/ 	.word	index@(_Z15matrixMulkernelPKfS0_Pfiii)
        /*0008*/ 	.word	0x00000020


	//----- nvinfo : EIATTR_FRAME_SIZE
	.align		4
.L_1:
        /*000c*/ 	.byte	0x04, 0x11
        /*000e*/ 	.short	(.L_3 - .L_2)
	.align		4
.L_2:
        /*0010*/ 	.word	index@(_Z15matrixMulkernelPKfS0_Pfiii)
        /*0014*/ 	.word	0x00000000


	//----- nvinfo : EIATTR_MIN_STACK_SIZE
	.align		4
.L_3:
        /*0018*/ 	.byte	0x04, 0x12
        /*001a*/ 	.short	(.L_5 - .L_4)
	.align		4
.L_4:
        /*001c*/ 	.word	index@(_Z15matrixMulkernelPKfS0_Pfiii)
        /*0020*/ 	.word	0x00000000
.L_5:


//--------------------- .nv.compat                --------------------------
	.section	.nv.compat,"",@"SHT_CUDA_COMPAT_INFO"
	.align	4
        /*0000*/ 	.byte	0x02, 0x09, 0x00, 0x00, 0x02, 0x02, 0x01, 0x00, 0x02, 0x05, 0x05, 0x00, 0x03, 0x07, 0x01, 0x01
        /*0010*/ 	.byte	0x02, 0x03, 0x00, 0x00, 0x02, 0x06, 0x01, 0x00, 0x04, 0x0b, 0x08, 0x00, 0x09, 0x00, 0x00, 0x00
        /*0020*/ 	.byte	0x00, 0x00, 0x00, 0x00


//--------------------- .nv.info._Z15matrixMulkernelPKfS0_Pfiii --------------------------
	.section	.nv.info._Z15matrixMulkernelPKfS0_Pfiii,"",@"SHT_CUDA_INFO"
	.sectionflags	@""
	.align	4


	//----- nvinfo : EIATTR_CUDA_API_VERSION
	.align		4
        /*0000*/ 	.byte	0x04, 0x37
        /*0002*/ 	.short	(.L_7 - .L_6)
.L_6:
        /*0004*/ 	.word	0x00000082


	//----- nvinfo : EIATTR_KPARAM_INFO
	.align		4
.L_7:
        /*0008*/ 	.byte	0x04, 0x17
        /*000a*/ 	.short	(.L_9 - .L_8)
.L_8:
        /*000c*/ 	.word	0x00000000
        /*0010*/ 	.short	0x0005
        /*0012*/ 	.short	0x0020
        /*0014*/ 	.byte	0x00, 0xf0, 0x11, 0x00


	//----- nvinfo : EIATTR_KPARAM_INFO
	.align		4
.L_9:
        /*0018*/ 	.byte	0x04, 0x17
        /*001a*/ 	.short	(.L_11 - .L_10)
.L_10:
        /*001c*/ 	.word	0x00000000
        /*0020*/ 	.short	0x0004
        /*0022*/ 	.short	0x001c
        /*0024*/ 	.byte	0x00, 0xf0, 0x11, 0x00


	//----- nvinfo : EIATTR_KPARAM_INFO
	.align		4
.L_11:
        /*0028*/ 	.byte	0x04, 0x17
        /*002a*/ 	.short	(.L_13 - .L_12)
.L_12:
        /*002c*/ 	.word	0x00000000
        /*0030*/ 	.short	0x0003
        /*0032*/ 	.short	0x0018
        /*0034*/ 	.byte	0x00, 0xf0, 0x11, 0x00


	//----- nvinfo : EIATTR_KPARAM_INFO
	.align		4
.L_13:
        /*0038*/ 	.byte	0x04, 0x17
        /*003a*/ 	.short	(.L_15 - .L_14)
.L_14:
        /*003c*/ 	.word	0x00000000
        /*0040*/ 	.short	0x0002
        /*0042*/ 	.short	0x0010
        /*0044*/ 	.byte	0x00, 0xf5, 0x21, 0x00


	//----- nvinfo : EIATTR_KPARAM_INFO
	.align		4
.L_15:
        /*0048*/ 	.byte	0x04, 0x17
        /*004a*/ 	.short	(.L_17 - .L_16)
.L_16:
        /*004c*/ 	.word	0x00000000
        /*0050*/ 	.short	0x0001
        /*0052*/ 	.short	0x0008
        /*0054*/ 	.byte	0x00, 0xf5, 0x21, 0x00


	//----- nvinfo : EIATTR_KPARAM_INFO
	.align		4
.L_17:
        /*0058*/ 	.byte	0x04, 0x17
        /*005a*/ 	.short	(.L_19 - .L_18)
.L_18:
        /*005c*/ 	.word	0x00000000
        /*0060*/ 	.short	0x0000
        /*0062*/ 	.short	0x0000
        /*0064*/ 	.byte	0x00, 0xf5, 0x21, 0x00


	//----- nvinfo : EIATTR_SPARSE_MMA_MASK
	.align		4
.L_19:
        /*0068*/ 	.byte	0x03, 0x50
        /*006a*/ 	.short	0x0000


	//----- nvinfo : EIATTR_MAXREG_COUNT
	.align		4
        /*006c*/ 	.byte	0x03, 0x1b
        /*006e*/ 	.short	0x00ff


	//----- nvinfo : EIATTR_NUM_BARRIERS
	.align		4
        /*0070*/ 	.byte	0x02, 0x4c
        /*0072*/ 	.byte	0x01
	.zero		1


	//----- nvinfo : EIATTR_MERCURY_ISA_VERSION
	.align		4
        /*0074*/ 	.byte	0x03, 0x5f
        /*0076*/ 	.short	0x0101


	//----- nvinfo : EIATTR_VRC_CTA_INIT_COUNT
	.align		4
        /*0078*/ 	.byte	0x02, 0x4a
	.zero		1
	.zero		1


	//----- nvinfo : EIATTR_EXIT_INSTR_OFFSETS
	.align		4
        /*007c*/ 	.byte	0x04, 0x1c
        /*007e*/ 	.short	(.L_21 - .L_20)


	//   ....[0]....
.L_20:
        /*0080*/ 	.word	0x000005e0


	//   ....[1]....
        /*0084*/ 	.word	0x00000630


	//----- nvinfo : EIATTR_CBANK_PARAM_SIZE
	.align		4
.L_21:
        /*0088*/ 	.byte	0x03, 0x19
        /*008a*/ 	.short	0x0024


	//----- nvinfo : EIATTR_PARAM_CBANK
	.align		4
        /*008c*/ 	.byte	0x04, 0x0a
        /*008e*/ 	.short	(.L_23 - .L_22)
	.align		4
.L_22:
        /*0090*/ 	.word	index@(.nv.constant0._Z15matrixMulkernelPKfS0_Pfiii)
        /*0094*/ 	.short	0x0380
        /*0096*/ 	.short	0x0024


	//----- nvinfo : EIATTR_SW_WAR
	.align		4
.L_23:
        /*0098*/ 	.byte	0x04, 0x36
        /*009a*/ 	.short	(.L_25 - .L_24)
.L_24:
        /*009c*/ 	.word	0x00000008
.L_25:


//--------------------- .nv.callgraph             --------------------------
	.section	.nv.callgraph,"",@"SHT_CUDA_CALLGRAPH"
	.align	4
	.sectionentsize	8
	.align		4
        /*0000*/ 	.word	0x00000000
	.align		4
        /*0004*/ 	.word	0xffffffff
	.align		4
        /*0008*/ 	.word	0x00000000
	.align		4
        /*000c*/ 	.word	0xfffffffe
	.align		4
        /*0010*/ 	.word	0x00000000
	.align		4
        /*0014*/ 	.word	0xfffffffd
	.align		4
        /*0018*/ 	.word	0x00000000
	.align		4
        /*001c*/ 	.word	0xfffffffc


//--------------------- .text._Z15matrixMulkernelPKfS0_Pfiii --------------------------
	.section	.text._Z15matrixMulkernelPKfS0_Pfiii,"ax",@progbits
	.align	128
        .global         _Z15matrixMulkernelPKfS0_Pfiii
        .type           _Z15matrixMulkernelPKfS0_Pfiii,@function
        .size           _Z15matrixMulkernelPKfS0_Pfiii,(.L_x_3 - _Z15matrixMulkernelPKfS0_Pfiii)
        .other          _Z15matrixMulkernelPKfS0_Pfiii,@"STO_CUDA_ENTRY STV_DEFAULT"
_Z15matrixMulkernelPKfS0_Pfiii:
.text._Z15matrixMulkernelPKfS0_Pfiii:
[----:B------:R-:W-:Y:S01]  /*0000*/  LDC R1, c[0x0][0x37c] ;  /* 0x0000df00ff017b82 */ /* 0x000fe20000000800 */
[----:B------:R-:W0:Y:S01]  /*0010*/  S2R R0, SR_CTAID.Y ;  /* 0x0000000000007919 */ /* 0x000e220000002600 */
[----:B------:R-:W1:Y:S01]  /*0020*/  LDCU UR10, c[0x0][0x39c] ;  /* 0x00007380ff0a77ac */ /* 0x000e620008000800 */
[----:B------:R-:W-:Y:S01]  /*0030*/  HFMA2 R23, -RZ, RZ, 0, 0 ;  /* 0x00000000ff177431 */ /* 0x000fe200000001ff */
[----:B------:R-:W0:Y:S01]  /*0040*/  S2R R12, SR_TID.Y ;  /* 0x00000000000c7919 */ /* 0x000e220000002200 */
[----:B------:R-:W2:Y:S01]  /*0050*/  LDCU UR14, c[0x0][0x3a0] ;  /* 0x00007400ff0e77ac */ /* 0x000ea20008000800 */
[----:B------:R-:W3:Y:S01]  /*0060*/  S2R R5, SR_CTAID.X ;  /* 0x0000000000057919 */ /* 0x000ee20000002500 */
[----:B------:R-:W4:Y:S01]  /*0070*/  LDCU.64 UR8, c[0x0][0x358] ;  /* 0x00006b00ff0877ac */ /* 0x000f220008000a00 */
[----:B------:R-:W3:Y:S01]  /*0080*/  S2R R21, SR_TID.X ;  /* 0x0000000000157919 */ /* 0x000ee20000002100 */
[----:B-1----:R-:W-:Y:S01]  /*0090*/  UISETP.GE.AND UP0, UPT, UR10, 0x1, UPT ;  /* 0x000000010a00788c */ /* 0x002fe2000bf06270 */
[----:B0-----:R-:W-:-:S02]  /*00a0*/  LEA R0, R0, R12, 0x4 ;  /* 0x0000000c00007211 */ /* 0x001fc400078e20ff */
[----:B---3--:R-:W-:-:S06]  /*00b0*/  LEA R15, R5, R21, 0x4 ;  /* 0x00000015050f7211 */ /* 0x008fcc00078e20ff */
[----:B--2-4-:R-:W-:Y:S05]  /*00c0*/  BRA.U !UP0, `(.L_x_0) ;  /* 0x0000000508387547 */ /* 0x014fea000b800000 */
[----:B------:R-:W0:Y:S01]  /*00d0*/  S2UR UR7, SR_CgaCtaId ;  /* 0x00000000000779c3 */ /* 0x000e220000008800 */
[----:B------:R-:W1:Y:S01]  /*00e0*/  LDCU UR11, c[0x0][0x3a0] ;  /* 0x00007400ff0b77ac */ /* 0x000e620008000800 */
[----:B------:R-:W-:Y:S01]  /*00f0*/  MOV R23, RZ ;  /* 0x000000ff00177202 */ /* 0x000fe20000000f00 */
[----:B------:R-:W-:Y:S01]  /*0100*/  IMAD R13, R0, UR10, R21 ;  /* 0x0000000a000d7c24 */ /* 0x000fe2000f8e0215 */
[----:B------:R-:W-:Y:S01]  /*0110*/  UMOV UR5, 0x400 ;  /* 0x0000040000057882 */ /* 0x000fe20000000000 */
[----:B------:R-:W-:-:S03]  /*0120*/  UIADD3 UR4, UPT, UPT, UR10, 0xf, URZ ;  /* 0x0000000f0a047890 */ /* 0x000fc6000fffe0ff */
[----:B------:R-:W2:Y:S01]  /*0130*/  LDC R16, c[0x0][0x3a0] ;  /* 0x0000e800ff107b82 */ /* 0x000ea20000000800 */
[----:B------:R-:W-:Y:S02]  /*0140*/  UIADD3 UR6, UPT, UPT, UR5, 0x400, URZ ;  /* 0x0000040005067890 */ /* 0x000fe4000fffe0ff */
[----:B------:R-:W-:Y:S01]  /*0150*/  USHF.R.U32.HI UR4, URZ, 0x4, UR4 ;  /* 0x00000004ff047899 */ /* 0x000fe20008011604 */
[----:B------:R-:W3:Y:S04]  /*0160*/  LDCU.64 UR12, c[0x0][0x398] ;  /* 0x00007300ff0c77ac */ /* 0x000ee80008000a00 */
[----:B------:R-:W4:Y:S01]  /*0170*/  LDC.64 R2, c[0x0][0x380] ;  /* 0x0000e000ff027b82 */ /* 0x000f220000000a00 */
[----:B------:R-:W-:Y:S01]  /*0180*/  UIADD3 UR4, UPT, UPT, -UR4, URZ, URZ ;  /* 0x000000ff04047290 */ /* 0x000fe2000fffe1ff */
[----:B-1----:R-:W-:Y:S01]  /*0190*/  IMAD R14, R12, UR11, R21 ;  /* 0x0000000b0c0e7c24 */ /* 0x002fe2000f8e0215 */
[----:B0-----:R-:W-:-:S04]  /*01a0*/  ULEA UR5, UR7, UR5, 0x18 ;  /* 0x0000000507057291 */ /* 0x001fc8000f8ec0ff */
[----:B------:R-:W-:Y:S01]  /*01b0*/  LEA R14, R5, R14, 0x4 ;  /* 0x0000000e050e7211 */ /* 0x000fe200078e20ff */
[----:B------:R-:W-:Y:S01]  /*01c0*/  ULEA UR6, UR7, UR6, 0x18 ;  /* 0x0000000607067291 */ /* 0x000fe2000f8ec0ff */
[----:B------:R-:W-:-:S05]  /*01d0*/  LEA R18, R12, UR5, 0x6 ;  /* 0x000000050c127c11 */ /* 0x000fca000f8e30ff */
[C---:B------:R-:W-:Y:S02]  /*01e0*/  LEA R19, R21.reuse, UR6, 0x2 ;  /* 0x0000000615137c11 */ /* 0x040fe4000f8e10ff */
[----:B------:R-:W-:Y:S02]  /*01f0*/  LEA R20, R21, R18, 0x2 ;  /* 0x0000001215147211 */ /* 0x000fe400078e10ff */
[----:B---3--:R-:W-:-:S07]  /*0200*/  LEA R17, R12, R19, 0x6 ;  /* 0x000000130c117211 */ /* 0x008fce00078e30ff */
.L_x_1:
[----:B--2---:R-:W-:Y:S01]  /*0210*/  ISETP.GE.AND P0, PT, R15, R16, PT ;  /* 0x000000100f00720c */ /* 0x004fe20003f06270 */
[----:B------:R-:W-:Y:S01]  /*0220*/  HFMA2 R22, -RZ, RZ, 0, 0 ;  /* 0x00000000ff167431 */ /* 0x000fe200000001ff */
[----:B------:R-:W-:Y:S01]  /*0230*/  ISETP.GE.AND P1, PT, R21, UR13, PT ;  /* 0x0000000d15007c0c */ /* 0x000fe2000bf26270 */
[----:B----4-:R-:W-:Y:S01]  /*0240*/  IMAD.WIDE R4, R13, 0x4, R2 ;  /* 0x000000040d047825 */ /* 0x010fe200078e0202 */
[----:B------:R-:W-:Y:S02]  /*0250*/  ISETP.GE.OR P0, PT, R12, UR13, P0 ;  /* 0x0000000d0c007c0c */ /* 0x000fe40008706670 */
[----:B------:R-:W-:Y:S02]  /*0260*/  ISETP.GE.OR P1, PT, R0, UR12, P1 ;  /* 0x0000000c00007c0c */ /* 0x000fe40008f26670 */
[----:B------:R-:W-:-:S09]  /*0270*/  MOV R27, RZ ;  /* 0x000000ff001b7202 */ /* 0x000fd20000000f00 */
[----:B------:R-:W0:Y:S02]  /*0280*/  @!P0 LDC.64 R6, c[0x0][0x388] ;  /* 0x0000e200ff068b82 */ /* 0x000e240000000a00 */
[----:B------:R-:W2:Y:S01]  /*0290*/  @!P1 LDG.E.CONSTANT R27, desc[UR8][R4.64] ;  /* 0x00000008041b9981 */ /* 0x000ea2000c1e9900 */
[----:B0-----:R-:W-:-:S05]  /*02a0*/  @!P0 IMAD.WIDE R6, R14, 0x4, R6 ;  /* 0x000000040e068825 */ /* 0x001fca00078e0206 */
[----:B------:R-:W3:Y:S01]  /*02b0*/  @!P0 LDG.E.CONSTANT R22, desc[UR8][R6.64] ;  /* 0x0000000806168981 */ /* 0x000ee2000c1e9900 */
[----:B------:R-:W-:-:S04]  /*02c0*/  UIADD3 UR4, UPT, UPT, UR4, 0x1, URZ ;  /* 0x0000000104047890 */ /* 0x000fc8000fffe0ff */
[----:B------:R-:W-:Y:S01]  /*02d0*/  UISETP.NE.AND UP0, UPT, UR4, URZ, UPT ;  /* 0x000000ff0400728c */ /* 0x000fe2000bf05270 */
[----:B------:R-:W-:Y:S02]  /*02e0*/  IADD3 R13, PT, PT, R13, 0x10, RZ ;  /* 0x000000100d0d7810 */ /* 0x000fe40007ffe0ff */
[----:B------:R-:W-:Y:S02]  /*02f0*/  IADD3 R21, PT, PT, R21, 0x10, RZ ;  /* 0x0000001015157810 */ /* 0x000fe40007ffe0ff */
[----:B------:R-:W-:Y:S02]  /*0300*/  IADD3 R12, PT, PT, R12, 0x10, RZ ;  /* 0x000000100c0c7810 */ /* 0x000fe40007ffe0ff */
[----:B------:R-:W-:Y:S01]  /*0310*/  LEA R14, R16, R14, 0x4 ;  /* 0x0000000e100e7211 */ /* 0x000fe200078e20ff */
[----:B--2---:R-:W-:Y:S04]  /*0320*/  STS [R20], R27 ;  /* 0x0000001b14007388 */ /* 0x004fe80000000800 */
[----:B---3--:R-:W-:Y:S01]  /*0330*/  STS [R17], R22 ;  /* 0x0000001611007388 */ /* 0x008fe20000000800 */
[----:B------:R-:W-:Y:S06]  /*0340*/  BAR.SYNC.DEFER_BLOCKING 0x0 ;  /* 0x0000000000007b1d */ /* 0x000fec0000010000 */
[----:B------:R-:W-:Y:S04]  /*0350*/  LDS R26, [R19] ;  /* 0x00000000131a7984 */ /* 0x000fe80000000800 */
[----:B------:R-:W0:Y:S04]  /*0360*/  LDS.128 R8, [R18] ;  /* 0x0000000012087984 */ /* 0x000e280000000c00 */
[----:B------:R-:W1:Y:S04]  /*0370*/  LDS R29, [R19+0x40] ;  /* 0x00004000131d7984 */ /* 0x000e680000000800 */
[----:B------:R-:W2:Y:S04]  /*0380*/  LDS R25, [R19+0x80] ;  /* 0x0000800013197984 */ /* 0x000ea80000000800 */
[----:B------:R-:W3:Y:S04]  /*0390*/  LDS R24, [R19+0xc0] ;  /* 0x0000c00013187984 */ /* 0x000ee80000000800 */
[----:B------:R-:W-:Y:S04]  /*03a0*/  LDS.128 R4, [R18+0x10] ;  /* 0x0000100012047984 */ /* 0x000fe80000000c00 */
[----:B------:R-:W-:Y:S04]  /*03b0*/  LDS R22, [R19+0x140] ;  /* 0x0001400013167984 */ /* 0x000fe80000000800 */
[----:B------:R-:W-:Y:S01]  /*03c0*/  LDS R27, [R19+0x200] ;  /* 0x00020000131b7984 */ /* 0x000fe20000000800 */
[----:B0-----:R-:W-:-:S03]  /*03d0*/  FFMA R8, R8, R26, R23 ;  /* 0x0000001a08087223 */ /* 0x001fc60000000017 */
[----:B------:R-:W0:Y:S01]  /*03e0*/  LDS R23, [R19+0x100] ;  /* 0x0001000013177984 */ /* 0x000e220000000800 */
[----:B-1----:R-:W-:-:S03]  /*03f0*/  FFMA R8, R29, R9, R8 ;  /* 0x000000091d087223 */ /* 0x002fc60000000008 */
[----:B------:R-:W-:Y:S01]  /*0400*/  LDS R26, [R19+0x1c0] ;  /* 0x0001c000131a7984 */ /* 0x000fe20000000800 */
[----:B--2---:R-:W-:-:S03]  /*0410*/  FFMA R9, R25, R10, R8 ;  /* 0x0000000a19097223 */ /* 0x004fc60000000008 */
[----:B------:R-:W1:Y:S01]  /*0420*/  LDS R25, [R19+0x180] ;  /* 0x0001800013197984 */ /* 0x000e620000000800 */
[----:B---3--:R-:W-:-:S03]  /*0430*/  FFMA R9, R24, R11, R9 ;  /* 0x0000000b18097223 */ /* 0x008fc60000000009 */
[----:B------:R-:W-:Y:S01]  /*0440*/  LDS R24, [R19+0x240] ;  /* 0x0002400013187984 */ /* 0x000fe20000000800 */
[----:B0-----:R-:W-:-:S03]  /*0450*/  FFMA R23, R4, R23, R9 ;  /* 0x0000001704177223 */ /* 0x001fc60000000009 */
[----:B------:R-:W0:Y:S01]  /*0460*/  LDS.128 R8, [R18+0x20] ;  /* 0x0000200012087984 */ /* 0x000e220000000c00 */
[----:B------:R-:W-:-:S03]  /*0470*/  FFMA R22, R22, R5, R23 ;  /* 0x0000000516167223 */ /* 0x000fc60000000017 */
[----:B------:R-:W2:Y:S01]  /*0480*/  LDS R23, [R19+0x280] ;  /* 0x0002800013177984 */ /* 0x000ea20000000800 */
[----:B-1----:R-:W-:-:S03]  /*0490*/  FFMA R25, R25, R6, R22 ;  /* 0x0000000619197223 */ /* 0x002fc60000000016 */
[----:B------:R-:W1:Y:S01]  /*04a0*/  LDS R22, [R19+0x2c0] ;  /* 0x0002c00013167984 */ /* 0x000e620000000800 */
[----:B------:R-:W-:-:S03]  /*04b0*/  FFMA R7, R26, R7, R25 ;  /* 0x000000071a077223 */ /* 0x000fc60000000019 */
[----:B------:R-:W-:Y:S01]  /*04c0*/  LDS R25, [R19+0x300] ;  /* 0x0003000013197984 */ /* 0x000fe20000000800 */
[----:B0-----:R-:W-:-:S03]  /*04d0*/  FFMA R27, R8, R27, R7 ;  /* 0x0000001b081b7223 */ /* 0x001fc60000000007 */
[----:B------:R-:W0:Y:S01]  /*04e0*/  LDS.128 R4, [R18+0x30] ;  /* 0x0000300012047984 */ /* 0x000e220000000c00 */
[----:B------:R-:W-:-:S03]  /*04f0*/  FFMA R24, R24, R9, R27 ;  /* 0x0000000918187223 */ /* 0x000fc6000000001b */
[----:B------:R-:W3:Y:S04]  /*0500*/  LDS R27, [R19+0x340] ;  /* 0x00034000131b7984 */ /* 0x000ee80000000800 */
[----:B------:R-:W4:Y:S04]  /*0510*/  LDS R9, [R19+0x380] ;  /* 0x0003800013097984 */ /* 0x000f280000000800 */
[----:B------:R-:W5:Y:S01]  /*0520*/  LDS R8, [R19+0x3c0] ;  /* 0x0003c00013087984 */ /* 0x000f620000000800 */
[----:B--2---:R-:W-:-:S04]  /*0530*/  FFMA R23, R23, R10, R24 ;  /* 0x0000000a17177223 */ /* 0x004fc80000000018 */
[----:B-1----:R-:W-:-:S04]  /*0540*/  FFMA R11, R22, R11, R23 ;  /* 0x0000000b160b7223 */ /* 0x002fc80000000017 */
[----:B0-----:R-:W-:-:S04]  /*0550*/  FFMA R4, R4, R25, R11 ;  /* 0x0000001904047223 */ /* 0x001fc8000000000b */
[----:B---3--:R-:W-:-:S04]  /*0560*/  FFMA R4, R27, R5, R4 ;  /* 0x000000051b047223 */ /* 0x008fc80000000004 */
[----:B----4-:R-:W-:-:S04]  /*0570*/  FFMA R9, R9, R6, R4 ;  /* 0x0000000609097223 */ /* 0x010fc80000000004 */
[----:B-----5:R-:W-:Y:S01]  /*0580*/  FFMA R23, R8, R7, R9 ;  /* 0x0000000708177223 */ /* 0x020fe20000000009 */
[----:B------:R-:W-:Y:S06]  /*0590*/  BAR.SYNC.DEFER_BLOCKING 0x0 ;  /* 0x0000000000007b1d */ /* 0x000fec0000010000 */
[----:B------:R-:W-:Y:S05]  /*05a0*/  BRA.U UP0, `(.L_x_1) ;  /* 0xfffffffd00187547 */ /* 0x000fea000b83ffff */
.L_x_0:
[----:B------:R-:W0:Y:S01]  /*05b0*/  LDCU UR4, c[0x0][0x398] ;  /* 0x00007300ff0477ac */ /* 0x000e220008000800 */
[----:B------:R-:W-:-:S04]  /*05c0*/  ISETP.GE.AND P0, PT, R15, UR14, PT ;  /* 0x0000000e0f007c0c */ /* 0x000fc8000bf06270 */
[----:B0-----:R-:W-:-:S13]  /*05d0*/  ISETP.GE.OR P0, PT, R0, UR4, P0 ;  /* 0x0000000400007c0c */ /* 0x001fda0008706670 */
[----:B------:R-:W-:Y:S05]  /*05e0*/  @P0 EXIT ;  /* 0x000000000000094d */ /* 0x000fea0003800000 */
[----:B------:R-:W0:Y:S01]  /*05f0*/  LDC.64 R2, c[0x0][0x390] ;  /* 0x0000e400ff027b82 */ /* 0x000e220000000a00 */
[----:B------:R-:W-:-:S04]  /*0600*/  IMAD R15, R0, UR14, R15 ;  /* 0x0000000e000f7c24 */ /* 0x000fc8000f8e020f */
[----:B0-----:R-:W-:-:S05]  /*0610*/  IMAD.WIDE.U32 R2, R15, 0x4, R2 ;  /* 0x000000040f027825 */ /* 0x001fca00078e0002 */
[----:B------:R-:W-:Y:S01]  /*0620*/  STG.E desc[UR8][R2.64], R23 ;  /* 0x0000001702007986 */ /* 0x000fe2000c101908 */
[----:B------:R-:W-:Y:S05]  /*0630*/  EXIT ;  /* 0x000000000000794d */ /* 0x000fea0003800000 */
.L_x_2:
[----:B------:R-:W-:-:S00]  /*0640*/  BRA `(.L_x_2) ;  /* 0xfffffffc00fc7947 */ /* 0x000fc0000383ffff */
[----:B------:R-:W-:-:S00]  /*0650*/  NOP ;  /* 0x0000000000007918 */ /* 0x000fc00000000000 */
        /* <DEDUP_REMOVED lines=10> */
.L_x_3:


//--------------------- .nv.shared._Z15matrixMulkernelPKfS0_Pfiii --------------------------
	.section	.nv.shared._Z15matrixMulkernelPKfS0_Pfiii,"aw",@nobits
	.sectionflags	@""
	.align	4
.nv.shared._Z15matrixMulkernelPKfS0_Pfiii:
	.zero		3072


//--------------------- .nv.shared.reserved.0     --------------------------
	.section	.nv.shared.reserved.0,"aw",@nobits
	.weak		__nv_reservedSMEM_offset_0_alias
	.size		__nv_reservedSMEM_offset_0_alias, 0, 64
	.other		__nv_reservedSMEM_offset_0_alias,@"STO_CUDA_RESERVED_SHARED STV_DEFAULT"
__nv_reservedSMEM_offset_0_alias:
	.zero		0
	.zero		64


//--------------------- .nv.constant0._Z15matrixMulkernelPKfS0_Pfiii --------------------------
	.section	.nv.constant0._Z15matrixMulkernelPKfS0_Pfiii,"a",@progbits
	.sectionflags	@""
	.align	4
.nv.constant0._Z15matrixMulkernelPKfS0_Pfiii:
	.zero		932


//--------------------- SYMBOLS --------------------------

	.type		.nv.reservedSmem.offset0,@object
	.size		.nv.reservedSmem.offset0,0x4
	.type		.nv.reservedSmem.cap,@object
	.size		.nv.reservedSmem.cap,0x4
